//
// Generated by NVIDIA NVVM Compiler
//
// Compiler Build ID: CL-36424714
// Cuda compilation tools, release 13.0, V13.0.88
// Based on NVVM 20.0.0
//

.version 9.0
.target sm_100
.address_size 64

	// .globl	_Z16yuyv2rgba_kernelPKhPhii

.visible .entry _Z16yuyv2rgba_kernelPKhPhii(
	.param .u64 .ptr .align 1 _Z16yuyv2rgba_kernelPKhPhii_param_0,
	.param .u64 .ptr .align 1 _Z16yuyv2rgba_kernelPKhPhii_param_1,
	.param .u32 _Z16yuyv2rgba_kernelPKhPhii_param_2,
	.param .u32 _Z16yuyv2rgba_kernelPKhPhii_param_3
)
{
	.reg .pred 	%p<5>;
	.reg .b16 	%rs<4>;
	.reg .b32 	%r<60>;
	.reg .b64 	%rd<9>;

	ld.param.u64 	%rd1, [_Z16yuyv2rgba_kernelPKhPhii_param_0];
	ld.param.u64 	%rd2, [_Z16yuyv2rgba_kernelPKhPhii_param_1];
	ld.param.u32 	%r3, [_Z16yuyv2rgba_kernelPKhPhii_param_2];
	ld.param.u32 	%r4, [_Z16yuyv2rgba_kernelPKhPhii_param_3];
	mov.u32 	%r6, %ctaid.x;
	mov.u32 	%r7, %ntid.x;
	mov.u32 	%r8, %tid.x;
	mad.lo.s32 	%r1, %r6, %r7, %r8;
	mov.u32 	%r9, %ctaid.y;
	mov.u32 	%r10, %ntid.y;
	mov.u32 	%r11, %tid.y;
	mad.lo.s32 	%r12, %r9, %r10, %r11;
	setp.ge.s32 	%p1, %r1, %r3;
	setp.ge.s32 	%p2, %r12, %r4;
	or.pred  	%p3, %p1, %p2;
	@%p3 bra 	$L__BB0_3;
	shl.b32 	%r13, %r1, 1;
	add.s32 	%r14, %r3, -1;
	setp.ge.s32 	%p4, %r13, %r14;
	@%p4 bra 	$L__BB0_3;
	mul.lo.s32 	%r15, %r3, %r12;
	shl.b32 	%r16, %r15, 1;
	shl.b32 	%r17, %r1, 2;
	add.s32 	%r18, %r16, %r17;
	cvt.s64.s32 	%rd3, %r18;
	cvta.to.global.u64 	%rd4, %rd1;
	add.s64 	%rd5, %rd4, %rd3;
	ld.global.u8 	%rs1, [%rd5];
	ld.global.u8 	%r19, [%rd5+1];
	ld.global.u8 	%rs2, [%rd5+2];
	ld.global.u8 	%r20, [%rd5+3];
	add.s32 	%r21, %r19, -128;
	add.s32 	%r22, %r20, -128;
	mul.wide.u16 	%r23, %rs1, 298;
	mul.lo.s32 	%r24, %r22, 409;
	add.s32 	%r25, %r23, -4640;
	add.s32 	%r26, %r25, %r24;
	shr.s32 	%r27, %r26, 8;
	mul.lo.s32 	%r28, %r21, -100;
	mul.lo.s32 	%r29, %r22, -208;
	add.s32 	%r30, %r25, %r28;
	add.s32 	%r31, %r30, %r29;
	shr.s32 	%r32, %r31, 8;
	mul.lo.s32 	%r33, %r21, 616;
	add.s32 	%r34, %r30, %r33;
	shr.s32 	%r35, %r34, 8;
	min.s32 	%r36, %r27, 255;
	max.s32 	%r37, %r36, 0;
	min.s32 	%r38, %r32, 255;
	max.s32 	%r39, %r38, 0;
	min.s32 	%r40, %r35, 255;
	max.s32 	%r41, %r40, 0;
	mul.wide.u16 	%r42, %rs2, 298;
	add.s32 	%r43, %r42, -4640;
	add.s32 	%r44, %r43, %r24;
	shr.s32 	%r45, %r44, 8;
	add.s32 	%r46, %r43, %r28;
	add.s32 	%r47, %r46, %r29;
	shr.s32 	%r48, %r47, 8;
	add.s32 	%r49, %r46, %r33;
	shr.s32 	%r50, %r49, 8;
	min.s32 	%r51, %r45, 255;
	max.s32 	%r52, %r51, 0;
	min.s32 	%r53, %r48, 255;
	max.s32 	%r54, %r53, 0;
	min.s32 	%r55, %r50, 255;
	max.s32 	%r56, %r55, 0;
	shl.b32 	%r57, %r15, 2;
	shl.b32 	%r58, %r1, 3;
	add.s32 	%r59, %r57, %r58;
	cvt.s64.s32 	%rd6, %r59;
	cvta.to.global.u64 	%rd7, %rd2;
	add.s64 	%rd8, %rd7, %rd6;
	st.global.u8 	[%rd8], %r41;
	st.global.u8 	[%rd8+1], %r39;
	st.global.u8 	[%rd8+2], %r37;
	mov.b16 	%rs3, 255;
	st.global.u8 	[%rd8+3], %rs3;
	st.global.u8 	[%rd8+4], %r56;
	st.global.u8 	[%rd8+5], %r54;
	st.global.u8 	[%rd8+6], %r52;
	st.global.u8 	[%rd8+7], %rs3;
$L__BB0_3:
	ret;

}


// ===== COMPILED SASS (sm_100) =====

	.target	sm_100

	.elftype	@"ET_EXEC"


//--------------------- .note.nv.tkinfo           --------------------------
	.section	.note.nv.tkinfo,"",@"SHT_NOTE"
	.sectionflags	@"SHF_NOTE_NV_TKINFO"
	.tkinfo
        /*0018*/ 	.word	0x00000002
        /*0030*/ 	.string	""
        /*0030*/ 	.string	"ptxas"
        /*0030*/ 	.string	"Cuda compilation tools, release 13.0, V13.0.88"
        /*0030*/ 	.string	"Build cuda_13.0.r13.0/compiler.36424714_0"
        /*0030*/ 	.string	"-arch sm_100 -m 64 "



//--------------------- .note.nv.cuinfo           --------------------------
	.section	.note.nv.cuinfo,"",@"SHT_NOTE"
	.sectionflags	@"SHF_NOTE_NV_CUINFO"
        /*0018*/ 	.short	0x0002
        /*001a*/ 	.short	0x0064
        /*001c*/ 	.short	0x0082
	.zero		2


//--------------------- .nv.info                  --------------------------
	.section	.nv.info,"",@"SHT_CUDA_INFO"
	.align	4


	//----- nvinfo : EIATTR_REGCOUNT
	.align		4
        /*0000*/ 	.byte	0x04, 0x2f
        /*0002*/ 	.short	(.L_1 - .L_0)
	.align		4
.L_0:
        /*0004*/ 	.word	index@(_Z16yuyv2rgba_kernelPKhPhii)
        /*0008*/ 	.word	0x00000014


	//----- nvinfo : EIATTR_FRAME_SIZE
	.align		4
.L_1:
        /*000c*/ 	.byte	0x04, 0x11
        /*000e*/ 	.short	(.L_3 - .L_2)
	.align		4
.L_2:
        /*0010*/ 	.word	index@(_Z16yuyv2rgba_kernelPKhPhii)
        /*0014*/ 	.word	0x00000000


	//----- nvinfo : EIATTR_MIN_STACK_SIZE
	.align		4
.L_3:
        /*0018*/ 	.byte	0x04, 0x12
        /*001a*/ 	.short	(.L_5 - .L_4)
	.align		4
.L_4:
        /*001c*/ 	.word	index@(_Z16yuyv2rgba_kernelPKhPhii)
        /*0020*/ 	.word	0x00000000
.L_5:


//--------------------- .nv.compat                --------------------------
	.section	.nv.compat,"",@"SHT_CUDA_COMPAT_INFO"
	.align	4
        /*0000*/ 	.byte	0x02, 0x09, 0x00, 0x00, 0x02, 0x02, 0x01, 0x00, 0x02, 0x05, 0x05, 0x00, 0x03, 0x07, 0x01, 0x01
        /*0010*/ 	.byte	0x02, 0x03, 0x00, 0x00, 0x02, 0x06, 0x01, 0x00, 0x04, 0x0b, 0x08, 0x00, 0x09, 0x00, 0x00, 0x00
        /*0020*/ 	.byte	0x00, 0x00, 0x00, 0x00


//--------------------- .nv.info._Z16yuyv2rgba_kernelPKhPhii --------------------------
	.section	.nv.info._Z16yuyv2rgba_kernelPKhPhii,"",@"SHT_CUDA_INFO"
	.sectionflags	@""
	.align	4


	//----- nvinfo : EIATTR_CUDA_API_VERSION
	.align		4
        /*0000*/ 	.byte	0x04, 0x37
        /*0002*/ 	.short	(.L_7 - .L_6)
.L_6:
        /*0004*/ 	.word	0x00000082


	//----- nvinfo : EIATTR_KPARAM_INFO
	.align		4
.L_7:
        /*0008*/ 	.byte	0x04, 0x17
        /*000a*/ 	.short	(.L_9 - .L_8)
.L_8:
        /*000c*/ 	.word	0x00000000
        /*0010*/ 	.short	0x0003
        /*0012*/ 	.short	0x0014
        /*0014*/ 	.byte	0x00, 0xf0, 0x11, 0x00


	//----- nvinfo : EIATTR_KPARAM_INFO
	.align		4
.L_9:
        /*0018*/ 	.byte	0x04, 0x17
        /*001a*/ 	.short	(.L_11 - .L_10)
.L_10:
        /*001c*/ 	.word	0x00000000
        /*0020*/ 	.short	0x0002
        /*0022*/ 	.short	0x0010
        /*0024*/ 	.byte	0x00, 0xf0, 0x11, 0x00


	//----- nvinfo : EIATTR_KPARAM_INFO
	.align		4
.L_11:
        /*0028*/ 	.byte	0x04, 0x17
        /*002a*/ 	.short	(.L_13 - .L_12)
.L_12:
        /*002c*/ 	.word	0x00000000
        /*0030*/ 	.short	0x0001
        /*0032*/ 	.short	0x0008
        /*0034*/ 	.byte	0x00, 0xf5, 0x21, 0x00


	//----- nvinfo : EIATTR_KPARAM_INFO
	.align		4
.L_13:
        /*0038*/ 	.byte	0x04, 0x17
        /*003a*/ 	.short	(.L_15 - .L_14)
.L_14:
        /*003c*/ 	.word	0x00000000
        /*0040*/ 	.short	0x0000
        /*0042*/ 	.short	0x0000
        /*0044*/ 	.byte	0x00, 0xf5, 0x21, 0x00


	//----- nvinfo : EIATTR_SPARSE_MMA_MASK
	.align		4
.L_15:
        /*0048*/ 	.byte	0x03, 0x50
        /*004a*/ 	.short	0x0000


	//----- nvinfo : EIATTR_MAXREG_COUNT
	.align		4
        /*004c*/ 	.byte	0x03, 0x1b
        /*004e*/ 	.short	0x00ff


	//----- nvinfo : EIATTR_MERCURY_ISA_VERSION
	.align		4
        /*0050*/ 	.byte	0x03, 0x5f
        /*0052*/ 	.short	0x0101


	//----- nvinfo : EIATTR_VRC_CTA_INIT_COUNT
	.align		4
        /*0054*/ 	.byte	0x02, 0x4a
	.zero		1
	.zero		1


	//----- nvinfo : EIATTR_EXIT_INSTR_OFFSETS
	.align		4
        /*0058*/ 	.byte	0x04, 0x1c
        /*005a*/ 	.short	(.L_17 - .L_16)


	//   ....[0]....
.L_16:
        /*005c*/ 	.word	0x000000c0


	//   ....[1]....
        /*0060*/ 	.word	0x00000100


	//   ....[2]....
        /*0064*/ 	.word	0x00000480


	//----- nvinfo : EIATTR_CBANK_PARAM_SIZE
	.align		4
.L_17:
        /*0068*/ 	.byte	0x03, 0x19
        /*006a*/ 	.short	0x0018


	//----- nvinfo : EIATTR_PARAM_CBANK
	.align		4
        /*006c*/ 	.byte	0x04, 0x0a
        /*006e*/ 	.short	(.L_19 - .L_18)
	.align		4
.L_18:
        /*0070*/ 	.word	index@(.nv.constant0._Z16yuyv2rgba_kernelPKhPhii)
        /*0074*/ 	.short	0x0380
        /*0076*/ 	.short	0x0018


	//----- nvinfo : EIATTR_SW_WAR
	.align		4
.L_19:
        /*0078*/ 	.byte	0x04, 0x36
        /*007a*/ 	.short	(.L_21 - .L_20)
.L_20:
        /*007c*/ 	.word	0x00000008
.L_21:


//--------------------- .nv.callgraph             --------------------------
	.section	.nv.callgraph,"",@"SHT_CUDA_CALLGRAPH"
	.align	4
	.sectionentsize	8
	.align		4
        /*0000*/ 	.word	0x00000000
	.align		4
        /*0004*/ 	.word	0xffffffff
	.align		4
        /*0008*/ 	.word	0x00000000
	.align		4
        /*000c*/ 	.word	0xfffffffe
	.align		4
        /*0010*/ 	.word	0x00000000
	.align		4
        /*0014*/ 	.word	0xfffffffd
	.align		4
        /*0018*/ 	.word	0x00000000
	.align		4
        /*001c*/ 	.word	0xfffffffc


//--------------------- .text._Z16yuyv2rgba_kernelPKhPhii --------------------------
	.section	.text._Z16yuyv2rgba_kernelPKhPhii,"ax",@progbits
	.align	128
        .global         _Z16yuyv2rgba_kernelPKhPhii
        .type           _Z16yuyv2rgba_kernelPKhPhii,@function
        .size           _Z16yuyv2rgba_kernelPKhPhii,(.L_x_1 - _Z16yuyv2rgba_kernelPKhPhii)
        .other          _Z16yuyv2rgba_kernelPKhPhii,@"STO_CUDA_ENTRY STV_DEFAULT"
_Z16yuyv2rgba_kernelPKhPhii:
.text._Z16yuyv2rgba_kernelPKhPhii:
[----:B------:R-:W-:Y:S01]  /*0000*/  LDC R1, c[0x0][0x37c] ;  /* 0x0000df00ff017b82 */ /* 0x000fe20000000800 */
[----:B------:R-:W0:Y:S07]  /*0010*/  S2R R5, SR_TID.Y ;  /* 0x0000000000057919 */ /* 0x000e2e0000002200 */
[----:B------:R-:W1:Y:S01]  /*0020*/  LDC R0, c[0x0][0x360] ;  /* 0x0000d800ff007b82 */ /* 0x000e620000000800 */
[----:B------:R-:W2:Y:S01]  /*0030*/  LDCU.64 UR6, c[0x0][0x390] ;  /* 0x00007200ff0677ac */ /* 0x000ea20008000a00 */
[----:B------:R-:W1:Y:S06]  /*0040*/  S2R R3, SR_TID.X ;  /* 0x0000000000037919 */ /* 0x000e6c0000002100 */
[----:B------:R-:W0:Y:S08]  /*0050*/  S2UR UR5, SR_CTAID.Y ;  /* 0x00000000000579c3 */ /* 0x000e300000002600 */
[----:B------:R-:W0:Y:S08]  /*0060*/  LDC R2, c[0x0][0x364] ;  /* 0x0000d900ff027b82 */ /* 0x000e300000000800 */
[----:B------:R-:W1:Y:S01]  /*0070*/  S2UR UR4, SR_CTAID.X ;  /* 0x00000000000479c3 */ /* 0x000e620000002500 */
[----:B0-----:R-:W-:-:S05]  /*0080*/  IMAD R2, R2, UR5, R5 ;  /* 0x0000000502027c24 */ /* 0x001fca000f8e0205 */
[----:B--2---:R-:W-:Y:S01]  /*0090*/  ISETP.GE.AND P0, PT, R2, UR7, PT ;  /* 0x0000000702007c0c */ /* 0x004fe2000bf06270 */
[----:B-1----:R-:W-:-:S05]  /*00a0*/  IMAD R0, R0, UR4, R3 ;  /* 0x0000000400007c24 */ /* 0x002fca000f8e0203 */
[----:B------:R-:W-:-:S13]  /*00b0*/  ISETP.GE.OR P0, PT, R0, UR6, P0 ;  /* 0x0000000600007c0c */ /* 0x000fda0008706670 */
[----:B------:R-:W-:Y:S05]  /*00c0*/  @P0 EXIT ;  /* 0x000000000000094d */ /* 0x000fea0003800000 */
[----:B------:R-:W-:Y:S01]  /*00d0*/  UIADD3 UR4, UPT, UPT, UR6, -0x1, URZ ;  /* 0xffffffff06047890 */ /* 0x000fe2000fffe0ff */
[----:B------:R-:W-:-:S05]  /*00e0*/  IMAD.SHL.U32 R3, R0, 0x2, RZ ;  /* 0x0000000200037824 */ /* 0x000fca00078e00ff */
[----:B------:R-:W-:-:S13]  /*00f0*/  ISETP.GE.AND P0, PT, R3, UR4, PT ;  /* 0x0000000403007c0c */ /* 0x000fda000bf06270 */
[----:B------:R-:W-:Y:S05]  /*0100*/  @P0 EXIT ;  /* 0x000000000000094d */ /* 0x000fea0003800000 */
[----:B------:R-:W0:Y:S01]  /*0110*/  LDCU.128 UR8, c[0x0][0x380] ;  /* 0x00007000ff0877ac */ /* 0x000e220008000c00 */
[----:B------:R-:W-:Y:S01]  /*0120*/  IMAD R3, R2, UR6, RZ ;  /* 0x0000000602037c24 */ /* 0x000fe2000f8e02ff */
[----:B------:R-:W1:Y:S03]  /*0130*/  LDCU.64 UR4, c[0x0][0x358] ;  /* 0x00006b00ff0477ac */ /* 0x000e660008000a00 */
[----:B------:R-:W-:-:S04]  /*0140*/  IMAD R3, R0, 0x2, R3 ;  /* 0x0000000200037824 */ /* 0x000fc800078e0203 */
[----:B------:R-:W-:-:S05]  /*0150*/  IMAD.SHL.U32 R0, R3, 0x2, RZ ;  /* 0x0000000203007824 */ /* 0x000fca00078e00ff */
[----:B0-----:R-:W-:-:S04]  /*0160*/  IADD3 R4, P0, PT, R0, UR8, RZ ;  /* 0x0000000800047c10 */ /* 0x001fc8000ff1e0ff */
[----:B------:R-:W-:-:S05]  /*0170*/  LEA.HI.X.SX32 R5, R0, UR9, 0x1, P0 ;  /* 0x0000000900057c11 */ /* 0x000fca00080f0eff */
[----:B-1----:R-:W2:Y:S04]  /*0180*/  LDG.E.U8 R0, desc[UR4][R4.64] ;  /* 0x0000000404007981 */ /* 0x002ea8000c1e1100 */
[----:B------:R-:W3:Y:S04]  /*0190*/  LDG.E.U8 R8, desc[UR4][R4.64+0x3] ;  /* 0x0000030404087981 */ /* 0x000ee8000c1e1100 */
[----:B------:R-:W4:Y:S04]  /*01a0*/  LDG.E.U8 R6, desc[UR4][R4.64+0x1] ;  /* 0x0000010404067981 */ /* 0x000f28000c1e1100 */
[----:B------:R0:W5:Y:S01]  /*01b0*/  LDG.E.U8 R7, desc[UR4][R4.64+0x2] ;  /* 0x0000020404077981 */ /* 0x000162000c1e1100 */
[----:B------:R-:W-:-:S02]  /*01c0*/  IMAD.MOV.U32 R12, RZ, RZ, 0x12a ;  /* 0x0000012aff0c7424 */ /* 0x000fc400078e00ff */
[----:B------:R-:W-:Y:S02]  /*01d0*/  IMAD.MOV.U32 R11, RZ, RZ, 0x199 ;  /* 0x00000199ff0b7424 */ /* 0x000fe400078e00ff */
[----:B------:R-:W-:Y:S01]  /*01e0*/  IMAD.MOV.U32 R13, RZ, RZ, -0x64 ;  /* 0xffffff9cff0d7424 */ /* 0x000fe200078e00ff */
[----:B------:R-:W-:Y:S01]  /*01f0*/  MOV R15, 0xffffff30 ;  /* 0xffffff30000f7802 */ /* 0x000fe20000000f00 */
[----:B------:R-:W-:Y:S01]  /*0200*/  IMAD.MOV.U32 R17, RZ, RZ, 0x268 ;  /* 0x00000268ff117424 */ /* 0x000fe200078e00ff */
[----:B------:R-:W-:Y:S01]  /*0210*/  SHF.L.U32 R3, R3, 0x2, RZ ;  /* 0x0000000203037819 */ /* 0x000fe200000006ff */
[----:B------:R-:W-:-:S03]  /*0220*/  IMAD.MOV.U32 R14, RZ, RZ, 0xff ;  /* 0x000000ffff0e7424 */ /* 0x000fc600078e00ff */
[----:B------:R-:W-:-:S04]  /*0230*/  IADD3 R2, P0, PT, R3, UR10, RZ ;  /* 0x0000000a03027c10 */ /* 0x000fc8000ff1e0ff */
[----:B------:R-:W-:Y:S01]  /*0240*/  LEA.HI.X.SX32 R3, R3, UR11, 0x1, P0 ;  /* 0x0000000b03037c11 */ /* 0x000fe200080f0eff */
[----:B--2---:R-:W-:Y:S02]  /*0250*/  IMAD R9, R0, R12, -0x1220 ;  /* 0xffffede000097424 */ /* 0x004fe400078e020c */
[----:B---3--:R-:W-:Y:S02]  /*0260*/  IMAD R0, R8, R11, -0xcc80 ;  /* 0xffff338008007424 */ /* 0x008fe400078e020b */
[----:B----4-:R-:W-:-:S03]  /*0270*/  IMAD R10, R6, R13, 0x3200 ;  /* 0x00003200060a7424 */ /* 0x010fc600078e020d */
[----:B0-----:R-:W-:Y:S01]  /*0280*/  IADD3 R4, PT, PT, R0, R9, RZ ;  /* 0x0000000900047210 */ /* 0x001fe20007ffe0ff */
[----:B------:R-:W-:Y:S02]  /*0290*/  IMAD R6, R6, R17, -0x13400 ;  /* 0xfffecc0006067424 */ /* 0x000fe400078e0211 */
[----:B-----5:R-:W-:Y:S02]  /*02a0*/  IMAD R7, R7, R12, -0x1220 ;  /* 0xffffede007077424 */ /* 0x020fe400078e020c */
[----:B------:R-:W-:Y:S02]  /*02b0*/  IMAD R8, R8, R15, 0x6800 ;  /* 0x0000680008087424 */ /* 0x000fe400078e020f */
[----:B------:R-:W-:Y:S02]  /*02c0*/  IMAD.IADD R9, R9, 0x1, R10 ;  /* 0x0000000109097824 */ /* 0x000fe400078e020a */
[----:B------:R-:W-:Y:S01]  /*02d0*/  IMAD.IADD R11, R10, 0x1, R7 ;  /* 0x000000010a0b7824 */ /* 0x000fe200078e0207 */
[----:B------:R-:W-:Y:S01]  /*02e0*/  IADD3 R7, PT, PT, R0, R7, RZ ;  /* 0x0000000700077210 */ /* 0x000fe20007ffe0ff */
[----:B------:R-:W-:Y:S01]  /*02f0*/  IMAD.IADD R0, R9, 0x1, R6 ;  /* 0x0000000109007824 */ /* 0x000fe200078e0206 */
[----:B------:R-:W-:Y:S01]  /*0300*/  IADD3 R9, PT, PT, R8, R9, RZ ;  /* 0x0000000908097210 */ /* 0x000fe20007ffe0ff */
[----:B------:R-:W-:-:S02]  /*0310*/  IMAD.IADD R6, R6, 0x1, R11 ;  /* 0x0000000106067824 */ /* 0x000fc400078e020b */
[----:B------:R-:W-:Y:S01]  /*0320*/  IMAD.IADD R8, R8, 0x1, R11 ;  /* 0x0000000108087824 */ /* 0x000fe200078e020b */
[----:B------:R-:W-:Y:S02]  /*0330*/  PRMT R13, R14, 0x7610, R13 ;  /* 0x000076100e0d7816 */ /* 0x000fe4000000000d */
[----:B------:R-:W-:Y:S02]  /*0340*/  SHF.R.S32.HI R7, RZ, 0x8, R7 ;  /* 0x00000008ff077819 */ /* 0x000fe40000011407 */
[----:B------:R-:W-:Y:S02]  /*0350*/  SHF.R.S32.HI R4, RZ, 0x8, R4 ;  /* 0x00000008ff047819 */ /* 0x000fe40000011404 */
[----:B------:R-:W-:Y:S02]  /*0360*/  SHF.R.S32.HI R0, RZ, 0x8, R0 ;  /* 0x00000008ff007819 */ /* 0x000fe40000011400 */
[----:B------:R-:W-:Y:S02]  /*0370*/  SHF.R.S32.HI R6, RZ, 0x8, R6 ;  /* 0x00000008ff067819 */ /* 0x000fe40000011406 */
[----:B------:R-:W-:-:S02]  /*0380*/  SHF.R.S32.HI R9, RZ, 0x8, R9 ;  /* 0x00000008ff097819 */ /* 0x000fc40000011409 */
[----:B------:R-:W-:Y:S01]  /*0390*/  SHF.R.S32.HI R8, RZ, 0x8, R8 ;  /* 0x00000008ff087819 */ /* 0x000fe20000011408 */
[----:B------:R-:W-:Y:S01]  /*03a0*/  STG.E.U8 desc[UR4][R2.64+0x3], R13 ;  /* 0x0000030d02007986 */ /* 0x000fe2000c101104 */
[----:B------:R-:W-:Y:S02]  /*03b0*/  VIMNMX.RELU R11, PT, PT, R7, 0xff, PT ;  /* 0x000000ff070b7848 */ /* 0x000fe40003fe1100 */
[----:B------:R-:W-:Y:S01]  /*03c0*/  VIMNMX.RELU R5, PT, PT, R4, 0xff, PT ;  /* 0x000000ff04057848 */ /* 0x000fe20003fe1100 */
[----:B------:R0:W-:Y:S01]  /*03d0*/  STG.E.U8 desc[UR4][R2.64+0x7], R13 ;  /* 0x0000070d02007986 */ /* 0x0001e2000c101104 */
[----:B------:R-:W-:Y:S02]  /*03e0*/  VIMNMX.RELU R7, PT, PT, R0, 0xff, PT ;  /* 0x000000ff00077848 */ /* 0x000fe40003fe1100 */
[----:B------:R-:W-:Y:S02]  /*03f0*/  VIMNMX.RELU R9, PT, PT, R9, 0xff, PT ;  /* 0x000000ff09097848 */ /* 0x000fe40003fe1100 */
[----:B------:R-:W-:Y:S01]  /*0400*/  VIMNMX.RELU R15, PT, PT, R6, 0xff, PT ;  /* 0x000000ff060f7848 */ /* 0x000fe20003fe1100 */
[----:B------:R-:W-:Y:S01]  /*0410*/  STG.E.U8 desc[UR4][R2.64+0x2], R5 ;  /* 0x0000020502007986 */ /* 0x000fe2000c101104 */
[----:B0-----:R-:W-:-:S03]  /*0420*/  VIMNMX.RELU R13, PT, PT, R8, 0xff, PT ;  /* 0x000000ff080d7848 */ /* 0x001fc60003fe1100 */
[----:B------:R-:W-:Y:S04]  /*0430*/  STG.E.U8 desc[UR4][R2.64+0x6], R11 ;  /* 0x0000060b02007986 */ /* 0x000fe8000c101104 */
[----:B------:R-:W-:Y:S04]  /*0440*/  STG.E.U8 desc[UR4][R2.64], R7 ;  /* 0x0000000702007986 */ /* 0x000fe8000c101104 */
[----:B------:R-:W-:Y:S04]  /*0450*/  STG.E.U8 desc[UR4][R2.64+0x1], R9 ;  /* 0x0000010902007986 */ /* 0x000fe8000c101104 */
[----:B------:R-:W-:Y:S04]  /*0460*/  STG.E.U8 desc[UR4][R2.64+0x4], R15 ;  /* 0x0000040f02007986 */ /* 0x000fe8000c101104 */
[----:B------:R-:W-:Y:S01]  /*0470*/  STG.E.U8 desc[UR4][R2.64+0x5], R13 ;  /* 0x0000050d02007986 */ /* 0x000fe2000c101104 */
[----:B------:R-:W-:Y:S05]  /*0480*/  EXIT ;  /* 0x000000000000794d */ /* 0x000fea0003800000 */
.L_x_0:
[----:B------:R-:W-:-:S00]  /*0490*/  BRA `(.L_x_0) ;  /* 0xfffffffc00fc7947 */ /* 0x000fc0000383ffff */
[----:B------:R-:W-:-:S00]  /*04a0*/  NOP ;  /* 0x0000000000007918 */ /* 0x000fc00000000000 */
        /* <DEDUP_REMOVED lines=13> */
.L_x_1:


//--------------------- .nv.shared.reserved.0     --------------------------
	.section	.nv.shared.reserved.0,"aw",@nobits
	.weak		__nv_reservedSMEM_offset_0_alias
	.size		__nv_reservedSMEM_offset_0_alias, 0, 64
	.other		__nv_reservedSMEM_offset_0_alias,@"STO_CUDA_RESERVED_SHARED STV_DEFAULT"
__nv_reservedSMEM_offset_0_alias:
	.zero		0
	.zero		64


//--------------------- .nv.constant0._Z16yuyv2rgba_kernelPKhPhii --------------------------
	.section	.nv.constant0._Z16yuyv2rgba_kernelPKhPhii,"a",@progbits
	.sectionflags	@""
	.align	4
.nv.constant0._Z16yuyv2rgba_kernelPKhPhii:
	.zero		920


//--------------------- SYMBOLS --------------------------

	.type		.nv.reservedSmem.offset0,@object
	.size		.nv.reservedSmem.offset0,0x4
